//
// Generated by NVIDIA NVVM Compiler
//
// Compiler Build ID: CL-36424714
// Cuda compilation tools, release 13.0, V13.0.88
// Based on NVVM 20.0.0
//

.version 9.0
.target sm_100
.address_size 64

	// .globl	_Z21reduce_v1_interleavedPfS_i
.extern .shared .align 16 .b8 sdata[];

.visible .entry _Z21reduce_v1_interleavedPfS_i(
	.param .u64 .ptr .align 1 _Z21reduce_v1_interleavedPfS_i_param_0,
	.param .u64 .ptr .align 1 _Z21reduce_v1_interleavedPfS_i_param_1,
	.param .u32 _Z21reduce_v1_interleavedPfS_i_param_2
)
{
	.reg .pred 	%p<6>;
	.reg .b32 	%r<17>;
	.reg .b32 	%f<9>;
	.reg .b64 	%rd<9>;

	ld.param.u64 	%rd1, [_Z21reduce_v1_interleavedPfS_i_param_0];
	ld.param.u64 	%rd2, [_Z21reduce_v1_interleavedPfS_i_param_1];
	ld.param.u32 	%r8, [_Z21reduce_v1_interleavedPfS_i_param_2];
	mov.u32 	%r1, %tid.x;
	mov.u32 	%r2, %ctaid.x;
	mov.u32 	%r3, %ntid.x;
	mad.lo.s32 	%r4, %r2, %r3, %r1;
	setp.ge.s32 	%p1, %r4, %r8;
	mov.f32 	%f8, 0f00000000;
	@%p1 bra 	$L__BB0_2;
	cvta.to.global.u64 	%rd3, %rd1;
	mul.wide.s32 	%rd4, %r4, 4;
	add.s64 	%rd5, %rd3, %rd4;
	ld.global.f32 	%f8, [%rd5];
$L__BB0_2:
	shl.b32 	%r9, %r1, 2;
	mov.u32 	%r10, sdata;
	add.s32 	%r5, %r10, %r9;
	st.shared.f32 	[%r5], %f8;
	bar.sync 	0;
	setp.lt.u32 	%p2, %r3, 2;
	@%p2 bra 	$L__BB0_7;
	mov.b32 	%r16, 1;
$L__BB0_4:
	shl.b32 	%r7, %r16, 1;
	add.s32 	%r12, %r7, -1;
	and.b32  	%r13, %r12, %r1;
	setp.ne.s32 	%p3, %r13, 0;
	@%p3 bra 	$L__BB0_6;
	shl.b32 	%r14, %r16, 2;
	add.s32 	%r15, %r5, %r14;
	ld.shared.f32 	%f4, [%r15];
	ld.shared.f32 	%f5, [%r5];
	add.f32 	%f6, %f4, %f5;
	st.shared.f32 	[%r5], %f6;
$L__BB0_6:
	bar.sync 	0;
	setp.lt.u32 	%p4, %r7, %r3;
	mov.u32 	%r16, %r7;
	@%p4 bra 	$L__BB0_4;
$L__BB0_7:
	setp.ne.s32 	%p5, %r1, 0;
	@%p5 bra 	$L__BB0_9;
	ld.shared.f32 	%f7, [sdata];
	cvta.to.global.u64 	%rd6, %rd2;
	mul.wide.u32 	%rd7, %r2, 4;
	add.s64 	%rd8, %rd6, %rd7;
	st.global.f32 	[%rd8], %f7;
$L__BB0_9:
	ret;

}
	// .globl	_Z20reduce_v2_sequentialPfS_i
.visible .entry _Z20reduce_v2_sequentialPfS_i(
	.param .u64 .ptr .align 1 _Z20reduce_v2_sequentialPfS_i_param_0,
	.param .u64 .ptr .align 1 _Z20reduce_v2_sequentialPfS_i_param_1,
	.param .u32 _Z20reduce_v2_sequentialPfS_i_param_2
)
{
	.reg .pred 	%p<6>;
	.reg .b32 	%r<14>;
	.reg .b32 	%f<9>;
	.reg .b64 	%rd<9>;

	ld.param.u64 	%rd1, [_Z20reduce_v2_sequentialPfS_i_param_0];
	ld.param.u64 	%rd2, [_Z20reduce_v2_sequentialPfS_i_param_1];
	ld.param.u32 	%r8, [_Z20reduce_v2_sequentialPfS_i_param_2];
	mov.u32 	%r1, %tid.x;
	mov.u32 	%r2, %ctaid.x;
	mov.u32 	%r13, %ntid.x;
	mad.lo.s32 	%r4, %r2, %r13, %r1;
	setp.ge.s32 	%p1, %r4, %r8;
	mov.f32 	%f8, 0f00000000;
	@%p1 bra 	$L__BB1_2;
	cvta.to.global.u64 	%rd3, %rd1;
	mul.wide.s32 	%rd4, %r4, 4;
	add.s64 	%rd5, %rd3, %rd4;
	ld.global.f32 	%f8, [%rd5];
$L__BB1_2:
	shl.b32 	%r9, %r1, 2;
	mov.u32 	%r10, sdata;
	add.s32 	%r5, %r10, %r9;
	st.shared.f32 	[%r5], %f8;
	bar.sync 	0;
	setp.lt.u32 	%p2, %r13, 2;
	@%p2 bra 	$L__BB1_6;
$L__BB1_3:
	shr.u32 	%r7, %r13, 1;
	setp.ge.u32 	%p3, %r1, %r7;
	@%p3 bra 	$L__BB1_5;
	shl.b32 	%r11, %r7, 2;
	add.s32 	%r12, %r5, %r11;
	ld.shared.f32 	%f4, [%r12];
	ld.shared.f32 	%f5, [%r5];
	add.f32 	%f6, %f4, %f5;
	st.shared.f32 	[%r5], %f6;
$L__BB1_5:
	bar.sync 	0;
	setp.gt.u32 	%p4, %r13, 3;
	mov.u32 	%r13, %r7;
	@%p4 bra 	$L__BB1_3;
$L__BB1_6:
	setp.ne.s32 	%p5, %r1, 0;
	@%p5 bra 	$L__BB1_8;
	ld.shared.f32 	%f7, [sdata];
	cvta.to.global.u64 	%rd6, %rd2;
	mul.wide.u32 	%rd7, %r2, 4;
	add.s64 	%rd8, %rd6, %rd7;
	st.global.f32 	[%rd8], %f7;
$L__BB1_8:
	ret;

}
	// .globl	_Z19reduce_v3_first_addPfS_i
.visible .entry _Z19reduce_v3_first_addPfS_i(
	.param .u64 .ptr .align 1 _Z19reduce_v3_first_addPfS_i_param_0,
	.param .u64 .ptr .align 1 _Z19reduce_v3_first_addPfS_i_param_1,
	.param .u32 _Z19reduce_v3_first_addPfS_i_param_2
)
{
	.reg .pred 	%p<7>;
	.reg .b32 	%r<18>;
	.reg .b32 	%f<11>;
	.reg .b64 	%rd<11>;

	ld.param.u64 	%rd3, [_Z19reduce_v3_first_addPfS_i_param_0];
	ld.param.u64 	%rd2, [_Z19reduce_v3_first_addPfS_i_param_1];
	ld.param.u32 	%r9, [_Z19reduce_v3_first_addPfS_i_param_2];
	cvta.to.global.u64 	%rd1, %rd3;
	mov.u32 	%r1, %tid.x;
	mov.u32 	%r2, %ctaid.x;
	mov.u32 	%r17, %ntid.x;
	mul.lo.s32 	%r10, %r17, %r2;
	shl.b32 	%r11, %r10, 1;
	add.s32 	%r4, %r11, %r1;
	shl.b32 	%r12, %r1, 2;
	mov.u32 	%r13, sdata;
	add.s32 	%r5, %r13, %r12;
	mov.b32 	%r14, 0;
	st.shared.u32 	[%r5], %r14;
	setp.ge.s32 	%p1, %r4, %r9;
	mov.f32 	%f10, 0f00000000;
	@%p1 bra 	$L__BB2_2;
	mul.wide.s32 	%rd4, %r4, 4;
	add.s64 	%rd5, %rd1, %rd4;
	ld.global.f32 	%f10, [%rd5];
	st.shared.f32 	[%r5], %f10;
$L__BB2_2:
	add.s32 	%r6, %r4, %r17;
	setp.ge.u32 	%p2, %r6, %r9;
	@%p2 bra 	$L__BB2_4;
	mul.wide.u32 	%rd6, %r6, 4;
	add.s64 	%rd7, %rd1, %rd6;
	ld.global.f32 	%f4, [%rd7];
	add.f32 	%f5, %f4, %f10;
	st.shared.f32 	[%r5], %f5;
$L__BB2_4:
	bar.sync 	0;
	setp.lt.u32 	%p3, %r17, 2;
	@%p3 bra 	$L__BB2_8;
$L__BB2_5:
	shr.u32 	%r8, %r17, 1;
	setp.ge.u32 	%p4, %r1, %r8;
	@%p4 bra 	$L__BB2_7;
	shl.b32 	%r15, %r8, 2;
	add.s32 	%r16, %r5, %r15;
	ld.shared.f32 	%f6, [%r16];
	ld.shared.f32 	%f7, [%r5];
	add.f32 	%f8, %f6, %f7;
	st.shared.f32 	[%r5], %f8;
$L__BB2_7:
	bar.sync 	0;
	setp.gt.u32 	%p5, %r17, 3;
	mov.u32 	%r17, %r8;
	@%p5 bra 	$L__BB2_5;
$L__BB2_8:
	setp.ne.s32 	%p6, %r1, 0;
	@%p6 bra 	$L__BB2_10;
	ld.shared.f32 	%f9, [sdata];
	cvta.to.global.u64 	%rd8, %rd2;
	mul.wide.u32 	%rd9, %r2, 4;
	add.s64 	%rd10, %rd8, %rd9;
	st.global.f32 	[%rd10], %f9;
$L__BB2_10:
	ret;

}
	// .globl	_Z21reduce_v4_unroll_warpPfS_i
.visible .entry _Z21reduce_v4_unroll_warpPfS_i(
	.param .u64 .ptr .align 1 _Z21reduce_v4_unroll_warpPfS_i_param_0,
	.param .u64 .ptr .align 1 _Z21reduce_v4_unroll_warpPfS_i_param_1,
	.param .u32 _Z21reduce_v4_unroll_warpPfS_i_param_2
)
{
	.reg .pred 	%p<8>;
	.reg .b32 	%r<18>;
	.reg .b32 	%f<29>;
	.reg .b64 	%rd<11>;

	ld.param.u64 	%rd3, [_Z21reduce_v4_unroll_warpPfS_i_param_0];
	ld.param.u64 	%rd2, [_Z21reduce_v4_unroll_warpPfS_i_param_1];
	ld.param.u32 	%r9, [_Z21reduce_v4_unroll_warpPfS_i_param_2];
	cvta.to.global.u64 	%rd1, %rd3;
	mov.u32 	%r1, %tid.x;
	mov.u32 	%r2, %ctaid.x;
	mov.u32 	%r17, %ntid.x;
	mul.lo.s32 	%r10, %r17, %r2;
	shl.b32 	%r11, %r10, 1;
	add.s32 	%r4, %r11, %r1;
	shl.b32 	%r12, %r1, 2;
	mov.u32 	%r13, sdata;
	add.s32 	%r5, %r13, %r12;
	mov.b32 	%r14, 0;
	st.shared.u32 	[%r5], %r14;
	setp.ge.s32 	%p1, %r4, %r9;
	mov.f32 	%f28, 0f00000000;
	@%p1 bra 	$L__BB3_2;
	mul.wide.s32 	%rd4, %r4, 4;
	add.s64 	%rd5, %rd1, %rd4;
	ld.global.f32 	%f28, [%rd5];
	st.shared.f32 	[%r5], %f28;
$L__BB3_2:
	add.s32 	%r6, %r4, %r17;
	setp.ge.u32 	%p2, %r6, %r9;
	@%p2 bra 	$L__BB3_4;
	mul.wide.u32 	%rd6, %r6, 4;
	add.s64 	%rd7, %rd1, %rd6;
	ld.global.f32 	%f4, [%rd7];
	add.f32 	%f5, %f4, %f28;
	st.shared.f32 	[%r5], %f5;
$L__BB3_4:
	bar.sync 	0;
	setp.lt.u32 	%p3, %r17, 66;
	@%p3 bra 	$L__BB3_8;
$L__BB3_5:
	shr.u32 	%r8, %r17, 1;
	setp.ge.u32 	%p4, %r1, %r8;
	@%p4 bra 	$L__BB3_7;
	shl.b32 	%r15, %r8, 2;
	add.s32 	%r16, %r5, %r15;
	ld.shared.f32 	%f6, [%r16];
	ld.shared.f32 	%f7, [%r5];
	add.f32 	%f8, %f6, %f7;
	st.shared.f32 	[%r5], %f8;
$L__BB3_7:
	bar.sync 	0;
	setp.gt.u32 	%p5, %r17, 131;
	mov.u32 	%r17, %r8;
	@%p5 bra 	$L__BB3_5;
$L__BB3_8:
	setp.gt.u32 	%p6, %r1, 31;
	@%p6 bra 	$L__BB3_11;
	ld.volatile.shared.f32 	%f9, [%r5+128];
	ld.volatile.shared.f32 	%f10, [%r5];
	add.f32 	%f11, %f9, %f10;
	st.volatile.shared.f32 	[%r5], %f11;
	ld.volatile.shared.f32 	%f12, [%r5+64];
	ld.volatile.shared.f32 	%f13, [%r5];
	add.f32 	%f14, %f12, %f13;
	st.volatile.shared.f32 	[%r5], %f14;
	ld.volatile.shared.f32 	%f15, [%r5+32];
	ld.volatile.shared.f32 	%f16, [%r5];
	add.f32 	%f17, %f15, %f16;
	st.volatile.shared.f32 	[%r5], %f17;
	ld.volatile.shared.f32 	%f18, [%r5+16];
	ld.volatile.shared.f32 	%f19, [%r5];
	add.f32 	%f20, %f18, %f19;
	st.volatile.shared.f32 	[%r5], %f20;
	ld.volatile.shared.f32 	%f21, [%r5+8];
	ld.volatile.shared.f32 	%f22, [%r5];
	add.f32 	%f23, %f21, %f22;
	st.volatile.shared.f32 	[%r5], %f23;
	ld.volatile.shared.f32 	%f24, [%r5+4];
	ld.volatile.shared.f32 	%f25, [%r5];
	add.f32 	%f26, %f24, %f25;
	st.volatile.shared.f32 	[%r5], %f26;
	setp.ne.s32 	%p7, %r1, 0;
	@%p7 bra 	$L__BB3_11;
	ld.shared.f32 	%f27, [sdata];
	cvta.to.global.u64 	%rd8, %rd2;
	mul.wide.u32 	%rd9, %r2, 4;
	add.s64 	%rd10, %rd8, %rd9;
	st.global.f32 	[%rd10], %f27;
$L__BB3_11:
	ret;

}
	// .globl	_Z24reduce_v5_multi_elementsPfS_i
.visible .entry _Z24reduce_v5_multi_elementsPfS_i(
	.param .u64 .ptr .align 1 _Z24reduce_v5_multi_elementsPfS_i_param_0,
	.param .u64 .ptr .align 1 _Z24reduce_v5_multi_elementsPfS_i_param_1,
	.param .u32 _Z24reduce_v5_multi_elementsPfS_i_param_2
)
{
	.reg .pred 	%p<9>;
	.reg .b32 	%r<21>;
	.reg .b32 	%f<35>;
	.reg .b64 	%rd<11>;

	ld.param.u64 	%rd3, [_Z24reduce_v5_multi_elementsPfS_i_param_0];
	ld.param.u64 	%rd2, [_Z24reduce_v5_multi_elementsPfS_i_param_1];
	ld.param.u32 	%r13, [_Z24reduce_v5_multi_elementsPfS_i_param_2];
	cvta.to.global.u64 	%rd1, %rd3;
	mov.u32 	%r1, %tid.x;
	mov.u32 	%r20, %ntid.x;
	shl.b32 	%r3, %r20, 1;
	mov.u32 	%r4, %ctaid.x;
	mad.lo.s32 	%r19, %r3, %r4, %r1;
	setp.ge.s32 	%p1, %r19, %r13;
	mov.f32 	%f32, 0f00000000;
	@%p1 bra 	$L__BB4_5;
	mov.u32 	%r14, %nctaid.x;
	mul.lo.s32 	%r6, %r3, %r14;
	mov.f32 	%f32, 0f00000000;
$L__BB4_2:
	mul.wide.s32 	%rd4, %r19, 4;
	add.s64 	%rd5, %rd1, %rd4;
	ld.global.f32 	%f8, [%rd5];
	add.f32 	%f32, %f32, %f8;
	add.s32 	%r8, %r19, %r20;
	setp.ge.u32 	%p2, %r8, %r13;
	@%p2 bra 	$L__BB4_4;
	mul.wide.u32 	%rd6, %r8, 4;
	add.s64 	%rd7, %rd1, %rd6;
	ld.global.f32 	%f9, [%rd7];
	add.f32 	%f32, %f32, %f9;
$L__BB4_4:
	add.s32 	%r19, %r19, %r6;
	setp.lt.s32 	%p3, %r19, %r13;
	@%p3 bra 	$L__BB4_2;
$L__BB4_5:
	shl.b32 	%r15, %r1, 2;
	mov.u32 	%r16, sdata;
	add.s32 	%r10, %r16, %r15;
	st.shared.f32 	[%r10], %f32;
	bar.sync 	0;
	setp.lt.u32 	%p4, %r20, 66;
	@%p4 bra 	$L__BB4_9;
$L__BB4_6:
	shr.u32 	%r12, %r20, 1;
	setp.ge.u32 	%p5, %r1, %r12;
	@%p5 bra 	$L__BB4_8;
	shl.b32 	%r17, %r12, 2;
	add.s32 	%r18, %r10, %r17;
	ld.shared.f32 	%f10, [%r18];
	ld.shared.f32 	%f11, [%r10];
	add.f32 	%f12, %f10, %f11;
	st.shared.f32 	[%r10], %f12;
$L__BB4_8:
	bar.sync 	0;
	setp.gt.u32 	%p6, %r20, 131;
	mov.u32 	%r20, %r12;
	@%p6 bra 	$L__BB4_6;
$L__BB4_9:
	setp.gt.u32 	%p7, %r1, 31;
	@%p7 bra 	$L__BB4_12;
	ld.volatile.shared.f32 	%f13, [%r10+128];
	ld.volatile.shared.f32 	%f14, [%r10];
	add.f32 	%f15, %f13, %f14;
	st.volatile.shared.f32 	[%r10], %f15;
	ld.volatile.shared.f32 	%f16, [%r10+64];
	ld.volatile.shared.f32 	%f17, [%r10];
	add.f32 	%f18, %f16, %f17;
	st.volatile.shared.f32 	[%r10], %f18;
	ld.volatile.shared.f32 	%f19, [%r10+32];
	ld.volatile.shared.f32 	%f20, [%r10];
	add.f32 	%f21, %f19, %f20;
	st.volatile.shared.f32 	[%r10], %f21;
	ld.volatile.shared.f32 	%f22, [%r10+16];
	ld.volatile.shared.f32 	%f23, [%r10];
	add.f32 	%f24, %f22, %f23;
	st.volatile.shared.f32 	[%r10], %f24;
	ld.volatile.shared.f32 	%f25, [%r10+8];
	ld.volatile.shared.f32 	%f26, [%r10];
	add.f32 	%f27, %f25, %f26;
	st.volatile.shared.f32 	[%r10], %f27;
	ld.volatile.shared.f32 	%f28, [%r10+4];
	ld.volatile.shared.f32 	%f29, [%r10];
	add.f32 	%f30, %f28, %f29;
	st.volatile.shared.f32 	[%r10], %f30;
	setp.ne.s32 	%p8, %r1, 0;
	@%p8 bra 	$L__BB4_12;
	ld.shared.f32 	%f31, [sdata];
	cvta.to.global.u64 	%rd8, %rd2;
	mul.wide.u32 	%rd9, %r4, 4;
	add.s64 	%rd10, %rd8, %rd9;
	st.global.f32 	[%rd10], %f31;
$L__BB4_12:
	ret;

}


// ===== COMPILED SASS (sm_100) =====

	.target	sm_100

	.elftype	@"ET_EXEC"


//--------------------- .note.nv.tkinfo           --------------------------
	.section	.note.nv.tkinfo,"",@"SHT_NOTE"
	.sectionflags	@"SHF_NOTE_NV_TKINFO"
	.tkinfo
        /*0018*/ 	.word	0x00000002
        /*0030*/ 	.string	""
        /*0030*/ 	.string	"ptxas"
        /*0030*/ 	.string	"Cuda compilation tools, release 13.0, V13.0.88"
        /*0030*/ 	.string	"Build cuda_13.0.r13.0/compiler.36424714_0"
        /*0030*/ 	.string	"-arch sm_100 -m 64 "



//--------------------- .note.nv.cuinfo           --------------------------
	.section	.note.nv.cuinfo,"",@"SHT_NOTE"
	.sectionflags	@"SHF_NOTE_NV_CUINFO"
        /*0018*/ 	.short	0x0002
        /*001a*/ 	.short	0x0064
        /*001c*/ 	.short	0x0082
	.zero		2


//--------------------- .nv.info                  --------------------------
	.section	.nv.info,"",@"SHT_CUDA_INFO"
	.align	4


	//----- nvinfo : EIATTR_REGCOUNT
	.align		4
        /*0000*/ 	.byte	0x04, 0x2f
        /*0002*/ 	.short	(.L_1 - .L_0)
	.align		4
.L_0:
        /*0004*/ 	.word	index@(_Z21reduce_v1_interleavedPfS_i)
        /*0008*/ 	.word	0x0000000b


	//----- nvinfo : EIATTR_FRAME_SIZE
	.align		4
.L_1:
        /*000c*/ 	.byte	0x04, 0x11
        /*000e*/ 	.short	(.L_3 - .L_2)
	.align		4
.L_2:
        /*0010*/ 	.word	index@(_Z21reduce_v1_interleavedPfS_i)
        /*0014*/ 	.word	0x00000000


	//----- nvinfo : EIATTR_REGCOUNT
	.align		4
.L_3:
        /*0018*/ 	.byte	0x04, 0x2f
        /*001a*/ 	.short	(.L_5 - .L_4)
	.align		4
.L_4:
        /*001c*/ 	.word	index@(_Z20reduce_v2_sequentialPfS_i)
        /*0020*/ 	.word	0x0000000b


	//----- nvinfo : EIATTR_FRAME_SIZE
	.align		4
.L_5:
        /*0024*/ 	.byte	0x04, 0x11
        /*0026*/ 	.short	(.L_7 - .L_6)
	.align		4
.L_6:
        /*0028*/ 	.word	index@(_Z20reduce_v2_sequentialPfS_i)
        /*002c*/ 	.word	0x00000000


	//----- nvinfo : EIATTR_REGCOUNT
	.align		4
.L_7:
        /*0030*/ 	.byte	0x04, 0x2f
        /*0032*/ 	.short	(.L_9 - .L_8)
	.align		4
.L_8:
        /*0034*/ 	.word	index@(_Z19reduce_v3_first_addPfS_i)
        /*0038*/ 	.word	0x00000012


	//----- nvinfo : EIATTR_FRAME_SIZE
	.align		4
.L_9:
        /*003c*/ 	.byte	0x04, 0x11
        /*003e*/ 	.short	(.L_11 - .L_10)
	.align		4
.L_10:
        /*0040*/ 	.word	index@(_Z19reduce_v3_first_addPfS_i)
        /*0044*/ 	.word	0x00000000


	//----- nvinfo : EIATTR_REGCOUNT
	.align		4
.L_11:
        /*0048*/ 	.byte	0x04, 0x2f
        /*004a*/ 	.short	(.L_13 - .L_12)
	.align		4
.L_12:
        /*004c*/ 	.word	index@(_Z21reduce_v4_unroll_warpPfS_i)
        /*0050*/ 	.word	0x0000000d


	//----- nvinfo : EIATTR_FRAME_SIZE
	.align		4
.L_13:
        /*0054*/ 	.byte	0x04, 0x11
        /*0056*/ 	.short	(.L_15 - .L_14)
	.align		4
.L_14:
        /*0058*/ 	.word	index@(_Z21reduce_v4_unroll_warpPfS_i)
        /*005c*/ 	.word	0x00000000


	//----- nvinfo : EIATTR_REGCOUNT
	.align		4
.L_15:
        /*0060*/ 	.byte	0x04, 0x2f
        /*0062*/ 	.short	(.L_17 - .L_16)
	.align		4
.L_16:
        /*0064*/ 	.word	index@(_Z24reduce_v5_multi_elementsPfS_i)
        /*0068*/ 	.word	0x00000010


	//----- nvinfo : EIATTR_FRAME_SIZE
	.align		4
.L_17:
        /*006c*/ 	.byte	0x04, 0x11
        /*006e*/ 	.short	(.L_19 - .L_18)
	.align		4
.L_18:
        /*0070*/ 	.word	index@(_Z24reduce_v5_multi_elementsPfS_i)
        /*0074*/ 	.word	0x00000000


	//----- nvinfo : EIATTR_MIN_STACK_SIZE
	.align		4
.L_19:
        /*0078*/ 	.byte	0x04, 0x12
        /*007a*/ 	.short	(.L_21 - .L_20)
	.align		4
.L_20:
        /*007c*/ 	.word	index@(_Z24reduce_v5_multi_elementsPfS_i)
        /*0080*/ 	.word	0x00000000


	//----- nvinfo : EIATTR_MIN_STACK_SIZE
	.align		4
.L_21:
        /*0084*/ 	.byte	0x04, 0x12
        /*0086*/ 	.short	(.L_23 - .L_22)
	.align		4
.L_22:
        /*0088*/ 	.word	index@(_Z21reduce_v4_unroll_warpPfS_i)
        /*008c*/ 	.word	0x00000000


	//----- nvinfo : EIATTR_MIN_STACK_SIZE
	.align		4
.L_23:
        /*0090*/ 	.byte	0x04, 0x12
        /*0092*/ 	.short	(.L_25 - .L_24)
	.align		4
.L_24:
        /*0094*/ 	.word	index@(_Z19reduce_v3_first_addPfS_i)
        /*0098*/ 	.word	0x00000000


	//----- nvinfo : EIATTR_MIN_STACK_SIZE
	.align		4
.L_25:
        /*009c*/ 	.byte	0x04, 0x12
        /*009e*/ 	.short	(.L_27 - .L_26)
	.align		4
.L_26:
        /*00a0*/ 	.word	index@(_Z20reduce_v2_sequentialPfS_i)
        /*00a4*/ 	.word	0x00000000


	//----- nvinfo : EIATTR_MIN_STACK_SIZE
	.align		4
.L_27:
        /*00a8*/ 	.byte	0x04, 0x12
        /*00aa*/ 	.short	(.L_29 - .L_28)
	.align		4
.L_28:
        /*00ac*/ 	.word	index@(_Z21reduce_v1_interleavedPfS_i)
        /*00b0*/ 	.word	0x00000000
.L_29:


//--------------------- .nv.compat                --------------------------
	.section	.nv.compat,"",@"SHT_CUDA_COMPAT_INFO"
	.align	4
        /*0000*/ 	.byte	0x02, 0x09, 0x00, 0x00, 0x02, 0x02, 0x01, 0x00, 0x02, 0x05, 0x05, 0x00, 0x03, 0x07, 0x01, 0x01
        /*0010*/ 	.byte	0x02, 0x03, 0x00, 0x00, 0x02, 0x06, 0x01, 0x00, 0x04, 0x0b, 0x08, 0x00, 0x09, 0x00, 0x00, 0x00
        /*0020*/ 	.byte	0x00, 0x00, 0x00, 0x00


//--------------------- .nv.info._Z24reduce_v5_multi_elementsPfS_i --------------------------
	.section	.nv.info._Z24reduce_v5_multi_elementsPfS_i,"",@"SHT_CUDA_INFO"
	.sectionflags	@""
	.align	4


	//----- nvinfo : EIATTR_CUDA_API_VERSION
	.align		4
        /*0000*/ 	.byte	0x04, 0x37
        /*0002*/ 	.short	(.L_31 - .L_30)
.L_30:
        /*0004*/ 	.word	0x00000082


	//----- nvinfo : EIATTR_KPARAM_INFO
	.align		4
.L_31:
        /*0008*/ 	.byte	0x04, 0x17
        /*000a*/ 	.short	(.L_33 - .L_32)
.L_32:
        /*000c*/ 	.word	0x00000000
        /*0010*/ 	.short	0x0002
        /*0012*/ 	.short	0x0010
        /*0014*/ 	.byte	0x00, 0xf0, 0x11, 0x00


	//----- nvinfo : EIATTR_KPARAM_INFO
	.align		4
.L_33:
        /*0018*/ 	.byte	0x04, 0x17
        /*001a*/ 	.short	(.L_35 - .L_34)
.L_34:
        /*001c*/ 	.word	0x00000000
        /*0020*/ 	.short	0x0001
        /*0022*/ 	.short	0x0008
        /*0024*/ 	.byte	0x00, 0xf5, 0x21, 0x00


	//----- nvinfo : EIATTR_KPARAM_INFO
	.align		4
.L_35:
        /*0028*/ 	.byte	0x04, 0x17
        /*002a*/ 	.short	(.L_37 - .L_36)
.L_36:
        /*002c*/ 	.word	0x00000000
        /*0030*/ 	.short	0x0000
        /*0032*/ 	.short	0x0000
        /*0034*/ 	.byte	0x00, 0xf5, 0x21, 0x00


	//----- nvinfo : EIATTR_SPARSE_MMA_MASK
	.align		4
.L_37:
        /*0038*/ 	.byte	0x03, 0x50
        /*003a*/ 	.short	0x0000


	//----- nvinfo : EIATTR_MAXREG_COUNT
	.align		4
        /*003c*/ 	.byte	0x03, 0x1b
        /*003e*/ 	.short	0x00ff


	//----- nvinfo : EIATTR_NUM_BARRIERS
	.align		4
        /*0040*/ 	.byte	0x02, 0x4c
        /*0042*/ 	.byte	0x01
	.zero		1


	//----- nvinfo : EIATTR_MERCURY_ISA_VERSION
	.align		4
        /*0044*/ 	.byte	0x03, 0x5f
        /*0046*/ 	.short	0x0101


	//----- nvinfo : EIATTR_VRC_CTA_INIT_COUNT
	.align		4
        /*0048*/ 	.byte	0x02, 0x4a
	.zero		1
	.zero		1


	//----- nvinfo : EIATTR_EXIT_INSTR_OFFSETS
	.align		4
        /*004c*/ 	.byte	0x04, 0x1c
        /*004e*/ 	.short	(.L_39 - .L_38)


	//   ....[0]....
.L_38:
        /*0050*/ 	.word	0x00000320


	//   ....[1]....
        /*0054*/ 	.word	0x000004c0


	//   ....[2]....
        /*0058*/ 	.word	0x00000540


	//----- nvinfo : EIATTR_CRS_STACK_SIZE
	.align		4
.L_39:
        /*005c*/ 	.byte	0x04, 0x1e
        /*005e*/ 	.short	(.L_41 - .L_40)
.L_40:
        /*0060*/ 	.word	0x00000000


	//----- nvinfo : EIATTR_CBANK_PARAM_SIZE
	.align		4
.L_41:
        /*0064*/ 	.byte	0x03, 0x19
        /*0066*/ 	.short	0x0014


	//----- nvinfo : EIATTR_PARAM_CBANK
	.align		4
        /*0068*/ 	.byte	0x04, 0x0a
        /*006a*/ 	.short	(.L_43 - .L_42)
	.align		4
.L_42:
        /*006c*/ 	.word	index@(.nv.constant0._Z24reduce_v5_multi_elementsPfS_i)
        /*0070*/ 	.short	0x0380
        /*0072*/ 	.short	0x0014


	//----- nvinfo : EIATTR_SW_WAR
	.align		4
.L_43:
        /*0074*/ 	.byte	0x04, 0x36
        /*0076*/ 	.short	(.L_45 - .L_44)
.L_44:
        /*0078*/ 	.word	0x00000008
.L_45:


//--------------------- .nv.info._Z21reduce_v4_unroll_warpPfS_i --------------------------
	.section	.nv.info._Z21reduce_v4_unroll_warpPfS_i,"",@"SHT_CUDA_INFO"
	.sectionflags	@""
	.align	4


	//----- nvinfo : EIATTR_CUDA_API_VERSION
	.align		4
        /*0000*/ 	.byte	0x04, 0x37
        /*0002*/ 	.short	(.L_47 - .L_46)
.L_46:
        /*0004*/ 	.word	0x00000082


	//----- nvinfo : EIATTR_KPARAM_INFO
	.align		4
.L_47:
        /*0008*/ 	.byte	0x04, 0x17
        /*000a*/ 	.short	(.L_49 - .L_48)
.L_48:
        /*000c*/ 	.word	0x00000000
        /*0010*/ 	.short	0x0002
        /*0012*/ 	.short	0x0010
        /*0014*/ 	.byte	0x00, 0xf0, 0x11, 0x00


	//----- nvinfo : EIATTR_KPARAM_INFO
	.align		4
.L_49:
        /*0018*/ 	.byte	0x04, 0x17
        /*001a*/ 	.short	(.L_51 - .L_50)
.L_50:
        /*001c*/ 	.word	0x00000000
        /*0020*/ 	.short	0x0001
        /*0022*/ 	.short	0x0008
        /*0024*/ 	.byte	0x00, 0xf5, 0x21, 0x00


	//----- nvinfo : EIATTR_KPARAM_INFO
	.align		4
.L_51:
        /*0028*/ 	.byte	0x04, 0x17
        /*002a*/ 	.short	(.L_53 - .L_52)
.L_52:
        /*002c*/ 	.word	0x00000000
        /*0030*/ 	.short	0x0000
        /*0032*/ 	.short	0x0000
        /*0034*/ 	.byte	0x00, 0xf5, 0x21, 0x00


	//----- nvinfo : EIATTR_SPARSE_MMA_MASK
	.align		4
.L_53:
        /*0038*/ 	.byte	0x03, 0x50
        /*003a*/ 	.short	0x0000


	//----- nvinfo : EIATTR_MAXREG_COUNT
	.align		4
        /*003c*/ 	.byte	0x03, 0x1b
        /*003e*/ 	.short	0x00ff


	//----- nvinfo : EIATTR_NUM_BARRIERS
	.align		4
        /*0040*/ 	.byte	0x02, 0x4c
        /*0042*/ 	.byte	0x01
	.zero		1


	//----- nvinfo : EIATTR_MERCURY_ISA_VERSION
	.align		4
        /*0044*/ 	.byte	0x03, 0x5f
        /*0046*/ 	.short	0x0101


	//----- nvinfo : EIATTR_VRC_CTA_INIT_COUNT
	.align		4
        /*0048*/ 	.byte	0x02, 0x4a
	.zero		1
	.zero		1


	//----- nvinfo : EIATTR_EXIT_INSTR_OFFSETS
	.align		4
        /*004c*/ 	.byte	0x04, 0x1c
        /*004e*/ 	.short	(.L_55 - .L_54)


	//   ....[0]....
.L_54:
        /*0050*/ 	.word	0x000002b0


	//   ....[1]....
        /*0054*/ 	.word	0x00000450


	//   ....[2]....
        /*0058*/ 	.word	0x000004d0


	//----- nvinfo : EIATTR_CBANK_PARAM_SIZE
	.align		4
.L_55:
        /*005c*/ 	.byte	0x03, 0x19
        /*005e*/ 	.short	0x0014


	//----- nvinfo : EIATTR_PARAM_CBANK
	.align		4
        /*0060*/ 	.byte	0x04, 0x0a
        /*0062*/ 	.short	(.L_57 - .L_56)
	.align		4
.L_56:
        /*0064*/ 	.word	index@(.nv.constant0._Z21reduce_v4_unroll_warpPfS_i)
        /*0068*/ 	.short	0x0380
        /*006a*/ 	.short	0x0014


	//----- nvinfo : EIATTR_SW_WAR
	.align		4
.L_57:
        /*006c*/ 	.byte	0x04, 0x36
        /*006e*/ 	.short	(.L_59 - .L_58)
.L_58:
        /*0070*/ 	.word	0x00000008
.L_59:


//--------------------- .nv.info._Z19reduce_v3_first_addPfS_i --------------------------
	.section	.nv.info._Z19reduce_v3_first_addPfS_i,"",@"SHT_CUDA_INFO"
	.sectionflags	@""
	.align	4


	//----- nvinfo : EIATTR_CUDA_API_VERSION
	.align		4
        /*0000*/ 	.byte	0x04, 0x37
        /*0002*/ 	.short	(.L_61 - .L_60)
.L_60:
        /*0004*/ 	.word	0x00000082


	//----- nvinfo : EIATTR_KPARAM_INFO
	.align		4
.L_61:
        /*0008*/ 	.byte	0x04, 0x17
        /*000a*/ 	.short	(.L_63 - .L_62)
.L_62:
        /*000c*/ 	.word	0x00000000
        /*0010*/ 	.short	0x0002
        /*0012*/ 	.short	0x0010
        /*0014*/ 	.byte	0x00, 0xf0, 0x11, 0x00


	//----- nvinfo : EIATTR_KPARAM_INFO
	.align		4
.L_63:
        /*0018*/ 	.byte	0x04, 0x17
        /*001a*/ 	.short	(.L_65 - .L_64)
.L_64:
        /*001c*/ 	.word	0x00000000
        /*0020*/ 	.short	0x0001
        /*0022*/ 	.short	0x0008
        /*0024*/ 	.byte	0x00, 0xf5, 0x21, 0x00


	//----- nvinfo : EIATTR_KPARAM_INFO
	.align		4
.L_65:
        /*0028*/ 	.byte	0x04, 0x17
        /*002a*/ 	.short	(.L_67 - .L_66)
.L_66:
        /*002c*/ 	.word	0x00000000
        /*0030*/ 	.short	0x0000
        /*0032*/ 	.short	0x0000
        /*0034*/ 	.byte	0x00, 0xf5, 0x21, 0x00


	//----- nvinfo : EIATTR_SPARSE_MMA_MASK
	.align		4
.L_67:
        /*0038*/ 	.byte	0x03, 0x50
        /*003a*/ 	.short	0x0000


	//----- nvinfo : EIATTR_MAXREG_COUNT
	.align		4
        /*003c*/ 	.byte	0x03, 0x1b
        /*003e*/ 	.short	0x00ff


	//----- nvinfo : EIATTR_NUM_BARRIERS
	.align		4
        /*0040*/ 	.byte	0x02, 0x4c
        /*0042*/ 	.byte	0x01
	.zero		1


	//----- nvinfo : EIATTR_MERCURY_ISA_VERSION
	.align		4
        /*0044*/ 	.byte	0x03, 0x5f
        /*0046*/ 	.short	0x0101


	//----- nvinfo : EIATTR_VRC_CTA_INIT_COUNT
	.align		4
        /*0048*/ 	.byte	0x02, 0x4a
	.zero		1
	.zero		1


	//----- nvinfo : EIATTR_EXIT_INSTR_OFFSETS
	.align		4
        /*004c*/ 	.byte	0x04, 0x1c
        /*004e*/ 	.short	(.L_69 - .L_68)


	//   ....[0]....
.L_68:
        /*0050*/ 	.word	0x000002b0


	//   ....[1]....
        /*0054*/ 	.word	0x00000330


	//----- nvinfo : EIATTR_CBANK_PARAM_SIZE
	.align		4
.L_69:
        /*0058*/ 	.byte	0x03, 0x19
        /*005a*/ 	.short	0x0014


	//----- nvinfo : EIATTR_PARAM_CBANK
	.align		4
        /*005c*/ 	.byte	0x04, 0x0a
        /*005e*/ 	.short	(.L_71 - .L_70)
	.align		4
.L_70:
        /*0060*/ 	.word	index@(.nv.constant0._Z19reduce_v3_first_addPfS_i)
        /*0064*/ 	.short	0x0380
        /*0066*/ 	.short	0x0014


	//----- nvinfo : EIATTR_SW_WAR
	.align		4
.L_71:
        /*0068*/ 	.byte	0x04, 0x36
        /*006a*/ 	.short	(.L_73 - .L_72)
.L_72:
        /*006c*/ 	.word	0x00000008
.L_73:


//--------------------- .nv.info._Z20reduce_v2_sequentialPfS_i --------------------------
	.section	.nv.info._Z20reduce_v2_sequentialPfS_i,"",@"SHT_CUDA_INFO"
	.sectionflags	@""
	.align	4


	//----- nvinfo : EIATTR_CUDA_API_VERSION
	.align		4
        /*0000*/ 	.byte	0x04, 0x37
        /*0002*/ 	.short	(.L_75 - .L_74)
.L_74:
        /*0004*/ 	.word	0x00000082


	//----- nvinfo : EIATTR_KPARAM_INFO
	.align		4
.L_75:
        /*0008*/ 	.byte	0x04, 0x17
        /*000a*/ 	.short	(.L_77 - .L_76)
.L_76:
        /*000c*/ 	.word	0x00000000
        /*0010*/ 	.short	0x0002
        /*0012*/ 	.short	0x0010
        /*0014*/ 	.byte	0x00, 0xf0, 0x11, 0x00


	//----- nvinfo : EIATTR_KPARAM_INFO
	.align		4
.L_77:
        /*0018*/ 	.byte	0x04, 0x17
        /*001a*/ 	.short	(.L_79 - .L_78)
.L_78:
        /*001c*/ 	.word	0x00000000
        /*0020*/ 	.short	0x0001
        /*0022*/ 	.short	0x0008
        /*0024*/ 	.byte	0x00, 0xf5, 0x21, 0x00


	//----- nvinfo : EIATTR_KPARAM_INFO
	.align		4
.L_79:
        /*0028*/ 	.byte	0x04, 0x17
        /*002a*/ 	.short	(.L_81 - .L_80)
.L_80:
        /*002c*/ 	.word	0x00000000
        /*0030*/ 	.short	0x0000
        /*0032*/ 	.short	0x0000
        /*0034*/ 	.byte	0x00, 0xf5, 0x21, 0x00


	//----- nvinfo : EIATTR_SPARSE_MMA_MASK
	.align		4
.L_81:
        /*0038*/ 	.byte	0x03, 0x50
        /*003a*/ 	.short	0x0000


	//----- nvinfo : EIATTR_MAXREG_COUNT
	.align		4
        /*003c*/ 	.byte	0x03, 0x1b
        /*003e*/ 	.short	0x00ff


	//----- nvinfo : EIATTR_NUM_BARRIERS
	.align		4
        /*0040*/ 	.byte	0x02, 0x4c
        /*0042*/ 	.byte	0x01
	.zero		1


	//----- nvinfo : EIATTR_MERCURY_ISA_VERSION
	.align		4
        /*0044*/ 	.byte	0x03, 0x5f
        /*0046*/ 	.short	0x0101


	//----- nvinfo : EIATTR_VRC_CTA_INIT_COUNT
	.align		4
        /*0048*/ 	.byte	0x02, 0x4a
	.zero		1
	.zero		1


	//----- nvinfo : EIATTR_EXIT_INSTR_OFFSETS
	.align		4
        /*004c*/ 	.byte	0x04, 0x1c
        /*004e*/ 	.short	(.L_83 - .L_82)


	//   ....[0]....
.L_82:
        /*0050*/ 	.word	0x00000210


	//   ....[1]....
        /*0054*/ 	.word	0x00000290


	//----- nvinfo : EIATTR_CBANK_PARAM_SIZE
	.align		4
.L_83:
        /*0058*/ 	.byte	0x03, 0x19
        /*005a*/ 	.short	0x0014


	//----- nvinfo : EIATTR_PARAM_CBANK
	.align		4
        /*005c*/ 	.byte	0x04, 0x0a
        /*005e*/ 	.short	(.L_85 - .L_84)
	.align		4
.L_84:
        /*0060*/ 	.word	index@(.nv.constant0._Z20reduce_v2_sequentialPfS_i)
        /*0064*/ 	.short	0x0380
        /*0066*/ 	.short	0x0014


	//----- nvinfo : EIATTR_SW_WAR
	.align		4
.L_85:
        /*0068*/ 	.byte	0x04, 0x36
        /*006a*/ 	.short	(.L_87 - .L_86)
.L_86:
        /*006c*/ 	.word	0x00000008
.L_87:


//--------------------- .nv.info._Z21reduce_v1_interleavedPfS_i --------------------------
	.section	.nv.info._Z21reduce_v1_interleavedPfS_i,"",@"SHT_CUDA_INFO"
	.sectionflags	@""
	.align	4


	//----- nvinfo : EIATTR_CUDA_API_VERSION
	.align		4
        /*0000*/ 	.byte	0x04, 0x37
        /*0002*/ 	.short	(.L_89 - .L_88)
.L_88:
        /*0004*/ 	.word	0x00000082


	//----- nvinfo : EIATTR_KPARAM_INFO
	.align		4
.L_89:
        /*0008*/ 	.byte	0x04, 0x17
        /*000a*/ 	.short	(.L_91 - .L_90)
.L_90:
        /*000c*/ 	.word	0x00000000
        /*0010*/ 	.short	0x0002
        /*0012*/ 	.short	0x0010
        /*0014*/ 	.byte	0x00, 0xf0, 0x11, 0x00


	//----- nvinfo : EIATTR_KPARAM_INFO
	.align		4
.L_91:
        /*0018*/ 	.byte	0x04, 0x17
        /*001a*/ 	.short	(.L_93 - .L_92)
.L_92:
        /*001c*/ 	.word	0x00000000
        /*0020*/ 	.short	0x0001
        /*0022*/ 	.short	0x0008
        /*0024*/ 	.byte	0x00, 0xf5, 0x21, 0x00


	//----- nvinfo : EIATTR_KPARAM_INFO
	.align		4
.L_93:
        /*0028*/ 	.byte	0x04, 0x17
        /*002a*/ 	.short	(.L_95 - .L_94)
.L_94:
        /*002c*/ 	.word	0x00000000
        /*0030*/ 	.short	0x0000
        /*0032*/ 	.short	0x0000
        /*0034*/ 	.byte	0x00, 0xf5, 0x21, 0x00


	//----- nvinfo : EIATTR_SPARSE_MMA_MASK
	.align		4
.L_95:
        /*0038*/ 	.byte	0x03, 0x50
        /*003a*/ 	.short	0x0000


	//----- nvinfo : EIATTR_MAXREG_COUNT
	.align		4
        /*003c*/ 	.byte	0x03, 0x1b
        /*003e*/ 	.short	0x00ff


	//----- nvinfo : EIATTR_NUM_BARRIERS
	.align		4
        /*0040*/ 	.byte	0x02, 0x4c
        /*0042*/ 	.byte	0x01
	.zero		1


	//----- nvinfo : EIATTR_MERCURY_ISA_VERSION
	.align		4
        /*0044*/ 	.byte	0x03, 0x5f
        /*0046*/ 	.short	0x0101


	//----- nvinfo : EIATTR_VRC_CTA_INIT_COUNT
	.align		4
        /*0048*/ 	.byte	0x02, 0x4a
	.zero		1
	.zero		1


	//----- nvinfo : EIATTR_EXIT_INSTR_OFFSETS
	.align		4
        /*004c*/ 	.byte	0x04, 0x1c
        /*004e*/ 	.short	(.L_97 - .L_96)


	//   ....[0]....
.L_96:
        /*0050*/ 	.word	0x00000220


	//   ....[1]....
        /*0054*/ 	.word	0x000002a0


	//----- nvinfo : EIATTR_CBANK_PARAM_SIZE
	.align		4
.L_97:
        /*0058*/ 	.byte	0x03, 0x19
        /*005a*/ 	.short	0x0014


	//----- nvinfo : EIATTR_PARAM_CBANK
	.align		4
        /*005c*/ 	.byte	0x04, 0x0a
        /*005e*/ 	.short	(.L_99 - .L_98)
	.align		4
.L_98:
        /*0060*/ 	.word	index@(.nv.constant0._Z21reduce_v1_interleavedPfS_i)
        /*0064*/ 	.short	0x0380
        /*0066*/ 	.short	0x0014


	//----- nvinfo : EIATTR_SW_WAR
	.align		4
.L_99:
        /*0068*/ 	.byte	0x04, 0x36
        /*006a*/ 	.short	(.L_101 - .L_100)
.L_100:
        /*006c*/ 	.word	0x00000008
.L_101:


//--------------------- .nv.callgraph             --------------------------
	.section	.nv.callgraph,"",@"SHT_CUDA_CALLGRAPH"
	.align	4
	.sectionentsize	8
	.align		4
        /*0000*/ 	.word	0x00000000
	.align		4
        /*0004*/ 	.word	0xffffffff
	.align		4
        /*0008*/ 	.word	0x00000000
	.align		4
        /*000c*/ 	.word	0xfffffffe
	.align		4
        /*0010*/ 	.word	0x00000000
	.align		4
        /*0014*/ 	.word	0xfffffffd
	.align		4
        /*0018*/ 	.word	0x00000000
	.align		4
        /*001c*/ 	.word	0xfffffffc


//--------------------- .text._Z24reduce_v5_multi_elementsPfS_i --------------------------
	.section	.text._Z24reduce_v5_multi_elementsPfS_i,"ax",@progbits
	.align	128
        .global         _Z24reduce_v5_multi_elementsPfS_i
        .type           _Z24reduce_v5_multi_elementsPfS_i,@function
        .size           _Z24reduce_v5_multi_elementsPfS_i,(.L_x_18 - _Z24reduce_v5_multi_elementsPfS_i)
        .other          _Z24reduce_v5_multi_elementsPfS_i,@"STO_CUDA_ENTRY STV_DEFAULT"
_Z24reduce_v5_multi_elementsPfS_i:
.text._Z24reduce_v5_multi_elementsPfS_i:
[----:B------:R-:W-:Y:S01]  /*0000*/  LDC R1, c[0x0][0x37c] ;  /* 0x0000df00ff017b82 */ /* 0x000fe20000000800 */
[----:B------:R-:W0:Y:S01]  /*0010*/  S2R R3, SR_TID.X ;  /* 0x0000000000037919 */ /* 0x000e220000002100 */
[----:B------:R-:W1:Y:S01]  /*0020*/  LDCU UR5, c[0x0][0x360] ;  /* 0x00006c00ff0577ac */ /* 0x000e620008000800 */
[----:B------:R-:W-:Y:S01]  /*0030*/  BSSY.RECONVERGENT B0, `(.L_x_0) ;  /* 0x000001a000007945 */ /* 0x000fe20003800200 */
[----:B------:R-:W-:Y:S01]  /*0040*/  HFMA2 R11, -RZ, RZ, 0, 0 ;  /* 0x00000000ff0b7431 */ /* 0x000fe200000001ff */
[----:B------:R-:W0:Y:S01]  /*0050*/  S2R R0, SR_CTAID.X ;  /* 0x0000000000007919 */ /* 0x000e220000002500 */
[----:B------:R-:W2:Y:S01]  /*0060*/  LDCU UR6, c[0x0][0x390] ;  /* 0x00007200ff0677ac */ /* 0x000ea20008000800 */
[----:B------:R-:W3:Y:S01]  /*0070*/  LDCU UR8, c[0x0][0x390] ;  /* 0x00007200ff0877ac */ /* 0x000ee20008000800 */
[----:B-1----:R-:W-:Y:S02]  /*0080*/  USHF.L.U32 UR4, UR5, 0x1, URZ ;  /* 0x0000000105047899 */ /* 0x002fe400080006ff */
[----:B------:R-:W-:-:S04]  /*0090*/  MOV R10, UR5 ;  /* 0x00000005000a7c02 */ /* 0x000fc80008000f00 */
[----:B0-----:R-:W-:-:S05]  /*00a0*/  IMAD R2, R0, UR4, R3 ;  /* 0x0000000400027c24 */ /* 0x001fca000f8e0203 */
[----:B--2---:R-:W-:Y:S01]  /*00b0*/  ISETP.GE.AND P0, PT, R2, UR6, PT ;  /* 0x0000000602007c0c */ /* 0x004fe2000bf06270 */
[----:B------:R-:W0:-:S12]  /*00c0*/  LDCU.64 UR6, c[0x0][0x358] ;  /* 0x00006b00ff0677ac */ /* 0x000e180008000a00 */
[----:B---3--:R-:W-:Y:S05]  /*00d0*/  @P0 BRA `(.L_x_1) ;  /* 0x00000000003c0947 */ /* 0x008fea0003800000 */
[----:B------:R-:W1:Y:S01]  /*00e0*/  LDC R13, c[0x0][0x370] ;  /* 0x0000dc00ff0d7b82 */ /* 0x000e620000000800 */
[----:B------:R-:W-:-:S07]  /*00f0*/  MOV R11, RZ ;  /* 0x000000ff000b7202 */ /* 0x000fce0000000f00 */
[----:B------:R-:W2:Y:S01]  /*0100*/  LDC.64 R8, c[0x0][0x380] ;  /* 0x0000e000ff087b82 */ /* 0x000ea20000000a00 */
[----:B-1----:R-:W-:-:S07]  /*0110*/  IMAD R13, R13, UR4, RZ ;  /* 0x000000040d0d7c24 */ /* 0x002fce000f8e02ff */
.L_x_2:
[----:B------:R-:W-:Y:S01]  /*0120*/  IADD3 R7, PT, PT, R10, R2, RZ ;  /* 0x000000020a077210 */ /* 0x000fe20007ffe0ff */
[----:B--2---:R-:W-:-:S03]  /*0130*/  IMAD.WIDE R4, R2, 0x4, R8 ;  /* 0x0000000402047825 */ /* 0x004fc600078e0208 */
[----:B------:R-:W-:-:S03]  /*0140*/  ISETP.GE.U32.AND P0, PT, R7, UR8, PT ;  /* 0x0000000807007c0c */ /* 0x000fc6000bf06070 */
[----:B0-----:R-:W2:Y:S10]  /*0150*/  LDG.E R4, desc[UR6][R4.64] ;  /* 0x0000000604047981 */ /* 0x001eb4000c1e1900 */
[----:B------:R-:W-:-:S06]  /*0160*/  @!P0 IMAD.WIDE.U32 R6, R7, 0x4, R8 ;  /* 0x0000000407068825 */ /* 0x000fcc00078e0008 */
[----:B------:R-:W3:Y:S01]  /*0170*/  @!P0 LDG.E R6, desc[UR6][R6.64] ;  /* 0x0000000606068981 */ /* 0x000ee2000c1e1900 */
[----:B------:R-:W-:-:S04]  /*0180*/  IADD3 R2, PT, PT, R13, R2, RZ ;  /* 0x000000020d027210 */ /* 0x000fc80007ffe0ff */
[----:B------:R-:W-:Y:S01]  /*0190*/  ISETP.GE.AND P1, PT, R2, UR8, PT ;  /* 0x0000000802007c0c */ /* 0x000fe2000bf26270 */
[----:B--2---:R-:W-:-:S04]  /*01a0*/  FADD R11, R4, R11 ;  /* 0x0000000b040b7221 */ /* 0x004fc80000000000 */
[----:B---3--:R-:W-:-:S08]  /*01b0*/  @!P0 FADD R11, R11, R6 ;  /* 0x000000060b0b8221 */ /* 0x008fd00000000000 */
[----:B------:R-:W-:Y:S05]  /*01c0*/  @!P1 BRA `(.L_x_2) ;  /* 0xfffffffc00d49947 */ /* 0x000fea000383ffff */
.L_x_1:
[----:B0-----:R-:W-:Y:S05]  /*01d0*/  BSYNC.RECONVERGENT B0 ;  /* 0x0000000000007941 */ /* 0x001fea0003800200 */
.L_x_0:
[----:B------:R-:W0:Y:S01]  /*01e0*/  S2UR UR5, SR_CgaCtaId ;  /* 0x00000000000579c3 */ /* 0x000e220000008800 */
[----:B------:R-:W-:Y:S01]  /*01f0*/  UMOV UR4, 0x400 ;  /* 0x0000040000047882 */ /* 0x000fe20000000000 */
[----:B------:R-:W-:Y:S02]  /*0200*/  ISETP.GE.U32.AND P1, PT, R10, 0x42, PT ;  /* 0x000000420a00780c */ /* 0x000fe40003f26070 */
[----:B------:R-:W-:Y:S01]  /*0210*/  ISETP.GT.U32.AND P0, PT, R3, 0x1f, PT ;  /* 0x0000001f0300780c */ /* 0x000fe20003f04070 */
[----:B0-----:R-:W-:-:S06]  /*0220*/  ULEA UR4, UR5, UR4, 0x18 ;  /* 0x0000000405047291 */ /* 0x001fcc000f8ec0ff */
[----:B------:R-:W-:-:S05]  /*0230*/  LEA R2, R3, UR4, 0x2 ;  /* 0x0000000403027c11 */ /* 0x000fca000f8e10ff */
[----:B------:R0:W-:Y:S01]  /*0240*/  STS [R2], R11 ;  /* 0x0000000b02007388 */ /* 0x0001e20000000800 */
[----:B------:R-:W-:Y:S06]  /*0250*/  BAR.SYNC.DEFER_BLOCKING 0x0 ;  /* 0x0000000000007b1d */ /* 0x000fec0000010000 */
[----:B------:R-:W-:Y:S05]  /*0260*/  @!P1 BRA `(.L_x_3) ;  /* 0x00000000002c9947 */ /* 0x000fea0003800000 */
.L_x_4:
[----:B------:R-:W-:-:S04]  /*0270*/  SHF.R.U32.HI R6, RZ, 0x1, R10 ;  /* 0x00000001ff067819 */ /* 0x000fc8000001160a */
[----:B------:R-:W-:-:S13]  /*0280*/  ISETP.GE.U32.AND P1, PT, R3, R6, PT ;  /* 0x000000060300720c */ /* 0x000fda0003f26070 */
[----:B------:R-:W-:Y:S01]  /*0290*/  @!P1 LEA R4, R6, R2, 0x2 ;  /* 0x0000000206049211 */ /* 0x000fe200078e10ff */
[----:B------:R-:W-:Y:S05]  /*02a0*/  @!P1 LDS R5, [R2] ;  /* 0x0000000002059984 */ /* 0x000fea0000000800 */
[----:B------:R-:W1:Y:S02]  /*02b0*/  @!P1 LDS R4, [R4] ;  /* 0x0000000004049984 */ /* 0x000e640000000800 */
[----:B-1----:R-:W-:-:S05]  /*02c0*/  @!P1 FADD R5, R4, R5 ;  /* 0x0000000504059221 */ /* 0x002fca0000000000 */
[----:B------:R1:W-:Y:S01]  /*02d0*/  @!P1 STS [R2], R5 ;  /* 0x0000000502009388 */ /* 0x0003e20000000800 */
[----:B------:R-:W-:Y:S01]  /*02e0*/  BAR.SYNC.DEFER_BLOCKING 0x0 ;  /* 0x0000000000007b1d */ /* 0x000fe20000010000 */
[----:B------:R-:W-:Y:S02]  /*02f0*/  ISETP.GT.U32.AND P1, PT, R10, 0x83, PT ;  /* 0x000000830a00780c */ /* 0x000fe40003f24070 */
[----:B------:R-:W-:-:S11]  /*0300*/  MOV R10, R6 ;  /* 0x00000006000a7202 */ /* 0x000fd60000000f00 */
[----:B-1----:R-:W-:Y:S05]  /*0310*/  @P1 BRA `(.L_x_4) ;  /* 0xfffffffc00d41947 */ /* 0x002fea000383ffff */
.L_x_3:
[----:B------:R-:W-:Y:S05]  /*0320*/  @P0 EXIT ;  /* 0x000000000000094d */ /* 0x000fea0003800000 */
[----:B------:R-:W-:Y:S01]  /*0330*/  LDS R4, [R2+0x80] ;  /* 0x0000800002047984 */ /* 0x000fe20000000800 */
[----:B------:R-:W-:-:S03]  /*0340*/  ISETP.NE.AND P0, PT, R3, RZ, PT ;  /* 0x000000ff0300720c */ /* 0x000fc60003f05270 */
[----:B------:R-:W1:Y:S02]  /*0350*/  LDS R5, [R2] ;  /* 0x0000000002057984 */ /* 0x000e640000000800 */
[----:B-1----:R-:W-:-:S05]  /*0360*/  FADD R5, R4, R5 ;  /* 0x0000000504057221 */ /* 0x002fca0000000000 */
[----:B------:R-:W-:Y:S04]  /*0370*/  STS [R2], R5 ;  /* 0x0000000502007388 */ /* 0x000fe80000000800 */
[----:B------:R-:W-:Y:S04]  /*0380*/  LDS R4, [R2+0x40] ;  /* 0x0000400002047984 */ /* 0x000fe80000000800 */
        /* <DEDUP_REMOVED lines=8> */
[----:B0-----:R-:W0:Y:S02]  /*0410*/  LDS R11, [R2] ;  /* 0x00000000020b7984 */ /* 0x001e240000000800 */
[----:B0-----:R-:W-:-:S05]  /*0420*/  FADD R11, R4, R11 ;  /* 0x0000000b040b7221 */ /* 0x001fca0000000000 */
[----:B------:R-:W-:Y:S04]  /*0430*/  STS [R2], R11 ;  /* 0x0000000b02007388 */ /* 0x000fe80000000800 */
[----:B------:R-:W-:Y:S04]  /*0440*/  LDS R4, [R2+0x8] ;  /* 0x0000080002047984 */ /* 0x000fe80000000800 */
[----:B------:R-:W0:Y:S02]  /*0450*/  LDS R5, [R2] ;  /* 0x0000000002057984 */ /* 0x000e240000000800 */
[----:B0-----:R-:W-:-:S05]  /*0460*/  FADD R5, R4, R5 ;  /* 0x0000000504057221 */ /* 0x001fca0000000000 */
[----:B------:R-:W-:Y:S04]  /*0470*/  STS [R2], R5 ;  /* 0x0000000502007388 */ /* 0x000fe80000000800 */
[----:B------:R-:W-:Y:S04]  /*0480*/  LDS R4, [R2+0x4] ;  /* 0x0000040002047984 */ /* 0x000fe80000000800 */
[----:B------:R-:W0:Y:S02]  /*0490*/  LDS R7, [R2] ;  /* 0x0000000002077984 */ /* 0x000e240000000800 */
[----:B0-----:R-:W-:-:S05]  /*04a0*/  FADD R7, R4, R7 ;  /* 0x0000000704077221 */ /* 0x001fca0000000000 */
[----:B------:R0:W-:Y:S01]  /*04b0*/  STS [R2], R7 ;  /* 0x0000000702007388 */ /* 0x0001e20000000800 */
[----:B------:R-:W-:Y:S05]  /*04c0*/  @P0 EXIT ;  /* 0x000000000000094d */ /* 0x000fea0003800000 */
[----:B------:R-:W1:Y:S01]  /*04d0*/  S2UR UR5, SR_CgaCtaId ;  /* 0x00000000000579c3 */ /* 0x000e620000008800 */
[----:B------:R-:W-:-:S07]  /*04e0*/  UMOV UR4, 0x400 ;  /* 0x0000040000047882 */ /* 0x000fce0000000000 */
[----:B0-----:R-:W0:Y:S01]  /*04f0*/  LDC.64 R2, c[0x0][0x388] ;  /* 0x0000e200ff027b82 */ /* 0x001e220000000a00 */
[----:B-1----:R-:W-:Y:S01]  /*0500*/  ULEA UR4, UR5, UR4, 0x18 ;  /* 0x0000000405047291 */ /* 0x002fe2000f8ec0ff */
[----:B0-----:R-:W-:-:S08]  /*0510*/  IMAD.WIDE.U32 R2, R0, 0x4, R2 ;  /* 0x0000000400027825 */ /* 0x001fd000078e0002 */
[----:B------:R-:W0:Y:S04]  /*0520*/  LDS R5, [UR4] ;  /* 0x00000004ff057984 */ /* 0x000e280008000800 */
[----:B0-----:R-:W-:Y:S01]  /*0530*/  STG.E desc[UR6][R2.64], R5 ;  /* 0x0000000502007986 */ /* 0x001fe2000c101906 */
[----:B------:R-:W-:Y:S05]  /*0540*/  EXIT ;  /* 0x000000000000794d */ /* 0x000fea0003800000 */
.L_x_5:
[----:B------:R-:W-:-:S00]  /*0550*/  BRA `(.L_x_5) ;  /* 0xfffffffc00fc7947 */ /* 0x000fc0000383ffff */
[----:B------:R-:W-:-:S00]  /*0560*/  NOP ;  /* 0x0000000000007918 */ /* 0x000fc00000000000 */
        /* <DEDUP_REMOVED lines=9> */
.L_x_18:


//--------------------- .text._Z21reduce_v4_unroll_warpPfS_i --------------------------
	.section	.text._Z21reduce_v4_unroll_warpPfS_i,"ax",@progbits
	.align	128
        .global         _Z21reduce_v4_unroll_warpPfS_i
        .type           _Z21reduce_v4_unroll_warpPfS_i,@function
        .size           _Z21reduce_v4_unroll_warpPfS_i,(.L_x_19 - _Z21reduce_v4_unroll_warpPfS_i)
        .other          _Z21reduce_v4_unroll_warpPfS_i,@"STO_CUDA_ENTRY STV_DEFAULT"
_Z21reduce_v4_unroll_warpPfS_i:
.text._Z21reduce_v4_unroll_warpPfS_i:
[----:B------:R-:W-:Y:S01]  /*0000*/  LDC R1, c[0x0][0x37c] ;  /* 0x0000df00ff017b82 */ /* 0x000fe20000000800 */
[----:B------:R-:W0:Y:S01]  /*0010*/  S2R R0, SR_CTAID.X ;  /* 0x0000000000007919 */ /* 0x000e220000002500 */
[----:B------:R-:W1:Y:S01]  /*0020*/  LDCU UR4, c[0x0][0x360] ;  /* 0x00006c00ff0477ac */ /* 0x000e620008000800 */
[----:B------:R-:W-:Y:S01]  /*0030*/  IMAD.MOV.U32 R10, RZ, RZ, RZ ;  /* 0x000000ffff0a7224 */ /* 0x000fe200078e00ff */
[----:B------:R-:W2:Y:S01]  /*0040*/  S2R R2, SR_TID.X ;  /* 0x0000000000027919 */ /* 0x000ea20000002100 */
[----:B------:R-:W3:Y:S01]  /*0050*/  LDCU UR5, c[0x0][0x390] ;  /* 0x00007200ff0577ac */ /* 0x000ee20008000800 */
[----:B------:R-:W4:Y:S01]  /*0060*/  LDCU.64 UR6, c[0x0][0x358] ;  /* 0x00006b00ff0677ac */ /* 0x000f220008000a00 */
[----:B-1----:R-:W-:Y:S01]  /*0070*/  MOV R8, UR4 ;  /* 0x0000000400087c02 */ /* 0x002fe20008000f00 */
[----:B0-----:R-:W-:-:S05]  /*0080*/  IMAD R3, R0, UR4, RZ ;  /* 0x0000000400037c24 */ /* 0x001fca000f8e02ff */
[----:B--2---:R-:W-:-:S04]  /*0090*/  LEA R3, R3, R2, 0x1 ;  /* 0x0000000203037211 */ /* 0x004fc800078e08ff */
[C---:B------:R-:W-:Y:S02]  /*00a0*/  IADD3 R9, PT, PT, R3.reuse, R8, RZ ;  /* 0x0000000803097210 */ /* 0x040fe40007ffe0ff */
[----:B---3--:R-:W-:Y:S02]  /*00b0*/  ISETP.GE.AND P1, PT, R3, UR5, PT ;  /* 0x0000000503007c0c */ /* 0x008fe4000bf26270 */
[----:B------:R-:W-:-:S11]  /*00c0*/  ISETP.GE.U32.AND P0, PT, R9, UR5, PT ;  /* 0x0000000509007c0c */ /* 0x000fd6000bf06070 */
[----:B------:R-:W0:Y:S08]  /*00d0*/  @!P1 LDC.64 R4, c[0x0][0x380] ;  /* 0x0000e000ff049b82 */ /* 0x000e300000000a00 */
[----:B------:R-:W1:Y:S01]  /*00e0*/  @!P0 LDC.64 R6, c[0x0][0x380] ;  /* 0x0000e000ff068b82 */ /* 0x000e620000000a00 */
[----:B0-----:R-:W-:-:S05]  /*00f0*/  @!P1 IMAD.WIDE R4, R3, 0x4, R4 ;  /* 0x0000000403049825 */ /* 0x001fca00078e0204 */
[----:B----4-:R-:W2:Y:S01]  /*0100*/  @!P1 LDG.E R10, desc[UR6][R4.64] ;  /* 0x00000006040a9981 */ /* 0x010ea2000c1e1900 */
[----:B-1----:R-:W-:-:S06]  /*0110*/  @!P0 IMAD.WIDE.U32 R6, R9, 0x4, R6 ;  /* 0x0000000409068825 */ /* 0x002fcc00078e0006 */
[----:B------:R-:W3:Y:S01]  /*0120*/  @!P0 LDG.E R6, desc[UR6][R6.64] ;  /* 0x0000000606068981 */ /* 0x000ee2000c1e1900 */
[----:B------:R-:W0:Y:S01]  /*0130*/  S2UR UR5, SR_CgaCtaId ;  /* 0x00000000000579c3 */ /* 0x000e220000008800 */
[----:B------:R-:W-:Y:S01]  /*0140*/  HFMA2 R9, -RZ, RZ, 0, 0 ;  /* 0x00000000ff097431 */ /* 0x000fe200000001ff */
[----:B------:R-:W-:Y:S01]  /*0150*/  UMOV UR4, 0x400 ;  /* 0x0000040000047882 */ /* 0x000fe20000000000 */
[----:B------:R-:W-:Y:S01]  /*0160*/  ISETP.GE.U32.AND P2, PT, R8, 0x42, PT ;  /* 0x000000420800780c */ /* 0x000fe20003f46070 */
[----:B0-----:R-:W-:-:S06]  /*0170*/  ULEA UR4, UR5, UR4, 0x18 ;  /* 0x0000000405047291 */ /* 0x001fcc000f8ec0ff */
[----:B------:R-:W-:Y:S01]  /*0180*/  LEA R3, R2, UR4, 0x2 ;  /* 0x0000000402037c11 */ /* 0x000fe2000f8e10ff */
[----:B--2---:R-:W-:-:S04]  /*0190*/  @!P1 IMAD.MOV.U32 R9, RZ, RZ, R10 ;  /* 0x000000ffff099224 */ /* 0x004fc800078e000a */
[----:B------:R0:W-:Y:S01]  /*01a0*/  STS [R3], R10 ;  /* 0x0000000a03007388 */ /* 0x0001e20000000800 */
[----:B------:R-:W-:Y:S01]  /*01b0*/  ISETP.GT.U32.AND P1, PT, R2, 0x1f, PT ;  /* 0x0000001f0200780c */ /* 0x000fe20003f24070 */
[----:B---3--:R-:W-:-:S05]  /*01c0*/  @!P0 FADD R4, R6, R9 ;  /* 0x0000000906048221 */ /* 0x008fca0000000000 */
[----:B------:R0:W-:Y:S01]  /*01d0*/  @!P0 STS [R3], R4 ;  /* 0x0000000403008388 */ /* 0x0001e20000000800 */
[----:B------:R-:W-:Y:S06]  /*01e0*/  BAR.SYNC.DEFER_BLOCKING 0x0 ;  /* 0x0000000000007b1d */ /* 0x000fec0000010000 */
[----:B------:R-:W-:Y:S05]  /*01f0*/  @!P2 BRA `(.L_x_6) ;  /* 0x00000000002ca947 */ /* 0x000fea0003800000 */
.L_x_7:
[----:B------:R-:W-:-:S04]  /*0200*/  SHF.R.U32.HI R7, RZ, 0x1, R8 ;  /* 0x00000001ff077819 */ /* 0x000fc80000011608 */
[----:B------:R-:W-:-:S13]  /*0210*/  ISETP.GE.U32.AND P0, PT, R2, R7, PT ;  /* 0x000000070200720c */ /* 0x000fda0003f06070 */
[----:B0-----:R-:W-:Y:S01]  /*0220*/  @!P0 LEA R4, R7, R3, 0x2 ;  /* 0x0000000307048211 */ /* 0x001fe200078e10ff */
[----:B------:R-:W-:Y:S05]  /*0230*/  @!P0 LDS R5, [R3] ;  /* 0x0000000003058984 */ /* 0x000fea0000000800 */
[----:B------:R-:W0:Y:S02]  /*0240*/  @!P0 LDS R4, [R4] ;  /* 0x0000000004048984 */ /* 0x000e240000000800 */
[----:B0-----:R-:W-:-:S05]  /*0250*/  @!P0 FADD R6, R4, R5 ;  /* 0x0000000504068221 */ /* 0x001fca0000000000 */
[----:B------:R1:W-:Y:S01]  /*0260*/  @!P0 STS [R3], R6 ;  /* 0x0000000603008388 */ /* 0x0003e20000000800 */
[----:B------:R-:W-:Y:S01]  /*0270*/  BAR.SYNC.DEFER_BLOCKING 0x0 ;  /* 0x0000000000007b1d */ /* 0x000fe20000010000 */
[----:B------:R-:W-:Y:S02]  /*0280*/  ISETP.GT.U32.AND P0, PT, R8, 0x83, PT ;  /* 0x000000830800780c */ /* 0x000fe40003f04070 */
[----:B------:R-:W-:-:S11]  /*0290*/  MOV R8, R7 ;  /* 0x0000000700087202 */ /* 0x000fd60000000f00 */
[----:B-1----:R-:W-:Y:S05]  /*02a0*/  @P0 BRA `(.L_x_7) ;  /* 0xfffffffc00d40947 */ /* 0x002fea000383ffff */
.L_x_6:
[----:B------:R-:W-:Y:S05]  /*02b0*/  @P1 EXIT ;  /* 0x000000000000194d */ /* 0x000fea0003800000 */
[----:B0-----:R-:W-:Y:S01]  /*02c0*/  LDS R4, [R3+0x80] ;  /* 0x0000800003047984 */ /* 0x001fe20000000800 */
[----:B------:R-:W-:-:S03]  /*02d0*/  ISETP.NE.AND P0, PT, R2, RZ, PT ;  /* 0x000000ff0200720c */ /* 0x000fc60003f05270 */
[----:B------:R-:W0:Y:S02]  /*02e0*/  LDS R5, [R3] ;  /* 0x0000000003057984 */ /* 0x000e240000000800 */
        /* <DEDUP_REMOVED lines=31> */
.L_x_8:
        /* <DEDUP_REMOVED lines=10> */
.L_x_19:


//--------------------- .text._Z19reduce_v3_first_addPfS_i --------------------------
	.section	.text._Z19reduce_v3_first_addPfS_i,"ax",@progbits
	.align	128
        .global         _Z19reduce_v3_first_addPfS_i
        .type           _Z19reduce_v3_first_addPfS_i,@function
        .size           _Z19reduce_v3_first_addPfS_i,(.L_x_20 - _Z19reduce_v3_first_addPfS_i)
        .other          _Z19reduce_v3_first_addPfS_i,@"STO_CUDA_ENTRY STV_DEFAULT"
_Z19reduce_v3_first_addPfS_i:
.text._Z19reduce_v3_first_addPfS_i:
[----:B------:R-:W-:Y:S01]  /*0000*/  LDC R1, c[0x0][0x37c] ;  /* 0x0000df00ff017b82 */ /* 0x000fe20000000800 */
[----:B------:R-:W0:Y:S01]  /*0010*/  S2R R11, SR_CTAID.X ;  /* 0x00000000000b7919 */ /* 0x000e220000002500 */
[----:B------:R-:W1:Y:S01]  /*0020*/  LDCU UR4, c[0x0][0x360] ;  /* 0x00006c00ff0477ac */ /* 0x000e620008000800 */
[----:B------:R-:W-:Y:S01]  /*0030*/  IMAD.MOV.U32 R15, RZ, RZ, RZ ;  /* 0x000000ffff0f7224 */ /* 0x000fe200078e00ff */
[----:B------:R-:W2:Y:S01]  /*0040*/  S2R R9, SR_TID.X ;  /* 0x0000000000097919 */ /* 0x000ea20000002100 */
[----:B------:R-:W3:Y:S01]  /*0050*/  LDCU UR5, c[0x0][0x390] ;  /* 0x00007200ff0577ac */ /* 0x000ee20008000800 */
[----:B------:R-:W4:Y:S01]  /*0060*/  LDCU.64 UR6, c[0x0][0x358] ;  /* 0x00006b00ff0677ac */ /* 0x000f220008000a00 */
[----:B-1----:R-:W-:Y:S02]  /*0070*/  IMAD.U32 R6, RZ, RZ, UR4 ;  /* 0x00000004ff067e24 */ /* 0x002fe4000f8e00ff */
[----:B0-----:R-:W-:-:S04]  /*0080*/  IMAD R0, R11, UR4, RZ ;  /* 0x000000040b007c24 */ /* 0x001fc8000f8e02ff */
[----:B--2---:R-:W-:-:S05]  /*0090*/  IMAD R7, R0, 0x2, R9 ;  /* 0x0000000200077824 */ /* 0x004fca00078e0209 */
        /* <DEDUP_REMOVED lines=17> */
[----:B------:R-:W-:Y:S01]  /*01b0*/  ISETP.NE.AND P1, PT, R9, RZ, PT ;  /* 0x000000ff0900720c */ /* 0x000fe20003f25270 */
[----:B---3--:R-:W-:-:S05]  /*01c0*/  @!P0 FADD R7, R4, R7 ;  /* 0x0000000704078221 */ /* 0x008fca0000000000 */
[----:B------:R0:W-:Y:S01]  /*01d0*/  @!P0 STS [R0], R7 ;  /* 0x0000000700008388 */ /* 0x0001e20000000800 */
[----:B------:R-:W-:Y:S06]  /*01e0*/  BAR.SYNC.DEFER_BLOCKING 0x0 ;  /* 0x0000000000007b1d */ /* 0x000fec0000010000 */
[----:B------:R-:W-:Y:S05]  /*01f0*/  @!P2 BRA `(.L_x_9) ;  /* 0x00000000002ca947 */ /* 0x000fea0003800000 */
.L_x_10:
        /* <DEDUP_REMOVED lines=8> */
[----:B------:R-:W-:Y:S01]  /*0280*/  ISETP.GT.U32.AND P0, PT, R6, 0x3, PT ;  /* 0x000000030600780c */ /* 0x000fe20003f04070 */
[----:B------:R-:W-:-:S12]  /*0290*/  IMAD.MOV.U32 R6, RZ, RZ, R4 ;  /* 0x000000ffff067224 */ /* 0x000fd800078e0004 */
[----:B-1----:R-:W-:Y:S05]  /*02a0*/  @P0 BRA `(.L_x_10) ;  /* 0xfffffffc00d40947 */ /* 0x002fea000383ffff */
.L_x_9:
[----:B------:R-:W-:Y:S05]  /*02b0*/  @P1 EXIT ;  /* 0x000000000000194d */ /* 0x000fea0003800000 */
[----:B------:R-:W1:Y:S01]  /*02c0*/  S2UR UR5, SR_CgaCtaId ;  /* 0x00000000000579c3 */ /* 0x000e620000008800 */
[----:B------:R-:W-:-:S07]  /*02d0*/  UMOV UR4, 0x400 ;  /* 0x0000040000047882 */ /* 0x000fce0000000000 */
[----:B------:R-:W2:Y:S01]  /*02e0*/  LDC.64 R2, c[0x0][0x388] ;  /* 0x0000e200ff027b82 */ /* 0x000ea20000000a00 */
[----:B-1----:R-:W-:Y:S01]  /*02f0*/  ULEA UR4, UR5, UR4, 0x18 ;  /* 0x0000000405047291 */ /* 0x002fe2000f8ec0ff */
[----:B--2---:R-:W-:-:S08]  /*0300*/  IMAD.WIDE.U32 R2, R11, 0x4, R2 ;  /* 0x000000040b027825 */ /* 0x004fd000078e0002 */
[----:B------:R-:W1:Y:S04]  /*0310*/  LDS R5, [UR4] ;  /* 0x00000004ff057984 */ /* 0x000e680008000800 */
[----:B-1----:R-:W-:Y:S01]  /*0320*/  STG.E desc[UR6][R2.64], R5 ;  /* 0x0000000502007986 */ /* 0x002fe2000c101906 */
[----:B------:R-:W-:Y:S05]  /*0330*/  EXIT ;  /* 0x000000000000794d */ /* 0x000fea0003800000 */
.L_x_11:
        /* <DEDUP_REMOVED lines=12> */
.L_x_20:


//--------------------- .text._Z20reduce_v2_sequentialPfS_i --------------------------
	.section	.text._Z20reduce_v2_sequentialPfS_i,"ax",@progbits
	.align	128
        .global         _Z20reduce_v2_sequentialPfS_i
        .type           _Z20reduce_v2_sequentialPfS_i,@function
        .size           _Z20reduce_v2_sequentialPfS_i,(.L_x_21 - _Z20reduce_v2_sequentialPfS_i)
        .other          _Z20reduce_v2_sequentialPfS_i,@"STO_CUDA_ENTRY STV_DEFAULT"
_Z20reduce_v2_sequentialPfS_i:
.text._Z20reduce_v2_sequentialPfS_i:
[----:B------:R-:W-:Y:S01]  /*0000*/  LDC R1, c[0x0][0x37c] ;  /* 0x0000df00ff017b82 */ /* 0x000fe20000000800 */
[----:B------:R-:W0:Y:S01]  /*0010*/  S2R R6, SR_TID.X ;  /* 0x0000000000067919 */ /* 0x000e220000002100 */
[----:B------:R-:W0:Y:S01]  /*0020*/  LDCU UR8, c[0x0][0x360] ;  /* 0x00006c00ff0877ac */ /* 0x000e220008000800 */
[----:B------:R-:W-:Y:S01]  /*0030*/  IMAD.MOV.U32 R4, RZ, RZ, RZ ;  /* 0x000000ffff047224 */ /* 0x000fe200078e00ff */
[----:B------:R-:W0:Y:S01]  /*0040*/  S2R R7, SR_CTAID.X ;  /* 0x0000000000077919 */ /* 0x000e220000002500 */
[----:B------:R-:W1:Y:S01]  /*0050*/  LDCU UR4, c[0x0][0x390] ;  /* 0x00007200ff0477ac */ /* 0x000e620008000800 */
[----:B------:R-:W2:Y:S01]  /*0060*/  LDCU.64 UR6, c[0x0][0x358] ;  /* 0x00006b00ff0677ac */ /* 0x000ea20008000a00 */
[----:B0-----:R-:W-:-:S05]  /*0070*/  IMAD R5, R7, UR8, R6 ;  /* 0x0000000807057c24 */ /* 0x001fca000f8e0206 */
[----:B-1----:R-:W-:-:S13]  /*0080*/  ISETP.GE.AND P0, PT, R5, UR4, PT ;  /* 0x0000000405007c0c */ /* 0x002fda000bf06270 */
[----:B------:R-:W0:Y:S02]  /*0090*/  @!P0 LDC.64 R2, c[0x0][0x380] ;  /* 0x0000e000ff028b82 */ /* 0x000e240000000a00 */
[----:B0-----:R-:W-:-:S05]  /*00a0*/  @!P0 IMAD.WIDE R2, R5, 0x4, R2 ;  /* 0x0000000405028825 */ /* 0x001fca00078e0202 */
[----:B--2---:R-:W2:Y:S01]  /*00b0*/  @!P0 LDG.E R4, desc[UR6][R2.64] ;  /* 0x0000000602048981 */ /* 0x004ea2000c1e1900 */
[----:B------:R-:W0:Y:S01]  /*00c0*/  S2UR UR5, SR_CgaCtaId ;  /* 0x00000000000579c3 */ /* 0x000e220000008800 */
[----:B------:R-:W-:Y:S01]  /*00d0*/  IMAD.U32 R0, RZ, RZ, UR8 ;  /* 0x00000008ff007e24 */ /* 0x000fe2000f8e00ff */
[----:B------:R-:W-:Y:S01]  /*00e0*/  UMOV UR4, 0x400 ;  /* 0x0000040000047882 */ /* 0x000fe20000000000 */
[----:B------:R-:W-:-:S03]  /*00f0*/  ISETP.NE.AND P0, PT, R6, RZ, PT ;  /* 0x000000ff0600720c */ /* 0x000fc60003f05270 */
[----:B------:R-:W-:Y:S01]  /*0100*/  ISETP.GE.U32.AND P1, PT, R0, 0x2, PT ;  /* 0x000000020000780c */ /* 0x000fe20003f26070 */
[----:B0-----:R-:W-:-:S06]  /*0110*/  ULEA UR4, UR5, UR4, 0x18 ;  /* 0x0000000405047291 */ /* 0x001fcc000f8ec0ff */
[----:B------:R-:W-:-:S05]  /*0120*/  LEA R5, R6, UR4, 0x2 ;  /* 0x0000000406057c11 */ /* 0x000fca000f8e10ff */
[----:B--2---:R0:W-:Y:S01]  /*0130*/  STS [R5], R4 ;  /* 0x0000000405007388 */ /* 0x0041e20000000800 */
[----:B------:R-:W-:Y:S06]  /*0140*/  BAR.SYNC.DEFER_BLOCKING 0x0 ;  /* 0x0000000000007b1d */ /* 0x000fec0000010000 */
[----:B------:R-:W-:Y:S05]  /*0150*/  @!P1 BRA `(.L_x_12) ;  /* 0x00000000002c9947 */ /* 0x000fea0003800000 */
.L_x_13:
[----:B------:R-:W-:-:S04]  /*0160*/  SHF.R.U32.HI R8, RZ, 0x1, R0 ;  /* 0x00000001ff087819 */ /* 0x000fc80000011600 */
[----:B------:R-:W-:-:S13]  /*0170*/  ISETP.GE.U32.AND P1, PT, R6, R8, PT ;  /* 0x000000080600720c */ /* 0x000fda0003f26070 */
[----:B------:R-:W-:Y:S01]  /*0180*/  @!P1 LEA R2, R8, R5, 0x2 ;  /* 0x0000000508029211 */ /* 0x000fe200078e10ff */
[----:B------:R-:W-:Y:S05]  /*0190*/  @!P1 LDS R3, [R5] ;  /* 0x0000000005039984 */ /* 0x000fea0000000800 */
[----:B------:R-:W0:Y:S02]  /*01a0*/  @!P1 LDS R2, [R2] ;  /* 0x0000000002029984 */ /* 0x000e240000000800 */
[----:B0-----:R-:W-:-:S05]  /*01b0*/  @!P1 FADD R4, R2, R3 ;  /* 0x0000000302049221 */ /* 0x001fca0000000000 */
[----:B------:R1:W-:Y:S01]  /*01c0*/  @!P1 STS [R5], R4 ;  /* 0x0000000405009388 */ /* 0x0003e20000000800 */
[----:B------:R-:W-:Y:S01]  /*01d0*/  BAR.SYNC.DEFER_BLOCKING 0x0 ;  /* 0x0000000000007b1d */ /* 0x000fe20000010000 */
[----:B------:R-:W-:Y:S01]  /*01e0*/  ISETP.GT.U32.AND P1, PT, R0, 0x3, PT ;  /* 0x000000030000780c */ /* 0x000fe20003f24070 */
[----:B------:R-:W-:-:S12]  /*01f0*/  IMAD.MOV.U32 R0, RZ, RZ, R8 ;  /* 0x000000ffff007224 */ /* 0x000fd800078e0008 */
[----:B-1----:R-:W-:Y:S05]  /*0200*/  @P1 BRA `(.L_x_13) ;  /* 0xfffffffc00d41947 */ /* 0x002fea000383ffff */
.L_x_12:
[----:B------:R-:W-:Y:S05]  /*0210*/  @P0 EXIT ;  /* 0x000000000000094d */ /* 0x000fea0003800000 */
[----:B------:R-:W1:Y:S01]  /*0220*/  S2UR UR5, SR_CgaCtaId ;  /* 0x00000000000579c3 */ /* 0x000e620000008800 */
[----:B------:R-:W-:-:S07]  /*0230*/  UMOV UR4, 0x400 ;  /* 0x0000040000047882 */ /* 0x000fce0000000000 */
[----:B------:R-:W2:Y:S01]  /*0240*/  LDC.64 R2, c[0x0][0x388] ;  /* 0x0000e200ff027b82 */ /* 0x000ea20000000a00 */
[----:B-1----:R-:W-:Y:S01]  /*0250*/  ULEA UR4, UR5, UR4, 0x18 ;  /* 0x0000000405047291 */ /* 0x002fe2000f8ec0ff */
[----:B--2---:R-:W-:-:S08]  /*0260*/  IMAD.WIDE.U32 R2, R7, 0x4, R2 ;  /* 0x0000000407027825 */ /* 0x004fd000078e0002 */
[----:B0-----:R-:W0:Y:S04]  /*0270*/  LDS R5, [UR4] ;  /* 0x00000004ff057984 */ /* 0x001e280008000800 */
[----:B0-----:R-:W-:Y:S01]  /*0280*/  STG.E desc[UR6][R2.64], R5 ;  /* 0x0000000502007986 */ /* 0x001fe2000c101906 */
[----:B------:R-:W-:Y:S05]  /*0290*/  EXIT ;  /* 0x000000000000794d */ /* 0x000fea0003800000 */
.L_x_14:
        /* <DEDUP_REMOVED lines=14> */
.L_x_21:


//--------------------- .text._Z21reduce_v1_interleavedPfS_i --------------------------
	.section	.text._Z21reduce_v1_interleavedPfS_i,"ax",@progbits
	.align	128
        .global         _Z21reduce_v1_interleavedPfS_i
        .type           _Z21reduce_v1_interleavedPfS_i,@function
        .size           _Z21reduce_v1_interleavedPfS_i,(.L_x_22 - _Z21reduce_v1_interleavedPfS_i)
        .other          _Z21reduce_v1_interleavedPfS_i,@"STO_CUDA_ENTRY STV_DEFAULT"
_Z21reduce_v1_interleavedPfS_i:
.text._Z21reduce_v1_interleavedPfS_i:
        /* <DEDUP_REMOVED lines=13> */
[----:B------:R-:W-:Y:S01]  /*00d0*/  UMOV UR4, 0x400 ;  /* 0x0000040000047882 */ /* 0x000fe20000000000 */
[----:B------:R-:W-:Y:S01]  /*00e0*/  UISETP.GE.U32.AND UP0, UPT, UR8, 0x2, UPT ;  /* 0x000000020800788c */ /* 0x000fe2000bf06070 */
[----:B------:R-:W-:Y:S01]  /*00f0*/  ISETP.NE.AND P0, PT, R7, RZ, PT ;  /* 0x000000ff0700720c */ /* 0x000fe20003f05270 */
[----:B0-----:R-:W-:-:S06]  /*0100*/  ULEA UR4, UR5, UR4, 0x18 ;  /* 0x0000000405047291 */ /* 0x001fcc000f8ec0ff */
[----:B------:R-:W-:-:S05]  /*0110*/  LEA R5, R7, UR4, 0x2 ;  /* 0x0000000407057c11 */ /* 0x000fca000f8e10ff */
[----:B--2---:R0:W-:Y:S01]  /*0120*/  STS [R5], R0 ;  /* 0x0000000005007388 */ /* 0x0041e20000000800 */
[----:B------:R-:W-:Y:S06]  /*0130*/  BAR.SYNC.DEFER_BLOCKING 0x0 ;  /* 0x0000000000007b1d */ /* 0x000fec0000010000 */
[----:B------:R-:W-:Y:S05]  /*0140*/  BRA.U !UP0, `(.L_x_15) ;  /* 0x0000000108347547 */ /* 0x000fea000b800000 */
[----:B0-----:R-:W-:-:S07]  /*0150*/  IMAD.MOV.U32 R0, RZ, RZ, 0x1 ;  /* 0x00000001ff007424 */ /* 0x001fce00078e00ff */
.L_x_16:
[----:B------:R-:W-:-:S05]  /*0160*/  SHF.L.U32 R8, R0, 0x1, RZ ;  /* 0x0000000100087819 */ /* 0x000fca00000006ff */
[----:B------:R-:W-:-:S05]  /*0170*/  VIADD R2, R8, 0xffffffff ;  /* 0xffffffff08027836 */ /* 0x000fca0000000000 */
[----:B------:R-:W-:-:S13]  /*0180*/  LOP3.LUT P1, RZ, R2, R7, RZ, 0xc0, !PT ;  /* 0x0000000702ff7212 */ /* 0x000fda000782c0ff */
[----:B------:R-:W-:Y:S01]  /*0190*/  @!P1 LEA R2, R0, R5, 0x2 ;  /* 0x0000000500029211 */ /* 0x000fe200078e10ff */
[----:B------:R-:W-:Y:S01]  /*01a0*/  @!P1 LDS R3, [R5] ;  /* 0x0000000005039984 */ /* 0x000fe20000000800 */
[----:B------:R-:W-:-:S04]  /*01b0*/  MOV R0, R8 ;  /* 0x0000000800007202 */ /* 0x000fc80000000f00 */
[----:B------:R-:W0:Y:S02]  /*01c0*/  @!P1 LDS R2, [R2] ;  /* 0x0000000002029984 */ /* 0x000e240000000800 */
[----:B0-----:R-:W-:-:S05]  /*01d0*/  @!P1 FADD R4, R2, R3 ;  /* 0x0000000302049221 */ /* 0x001fca0000000000 */
[----:B------:R1:W-:Y:S01]  /*01e0*/  @!P1 STS [R5], R4 ;  /* 0x0000000405009388 */ /* 0x0003e20000000800 */
[----:B------:R-:W-:Y:S01]  /*01f0*/  BAR.SYNC.DEFER_BLOCKING 0x0 ;  /* 0x0000000000007b1d */ /* 0x000fe20000010000 */
[----:B------:R-:W-:-:S13]  /*0200*/  ISETP.GE.U32.AND P1, PT, R8, UR8, PT ;  /* 0x0000000808007c0c */ /* 0x000fda000bf26070 */
[----:B-1----:R-:W-:Y:S05]  /*0210*/  @!P1 BRA `(.L_x_16) ;  /* 0xfffffffc00d09947 */ /* 0x002fea000383ffff */
.L_x_15:
        /* <DEDUP_REMOVED lines=9> */
.L_x_17:
        /* <DEDUP_REMOVED lines=13> */
.L_x_22:


//--------------------- .nv.shared._Z24reduce_v5_multi_elementsPfS_i --------------------------
	.section	.nv.shared._Z24reduce_v5_multi_elementsPfS_i,"aw",@nobits
	.sectionflags	@""
	.align	16
	.zero		1024


//--------------------- .nv.shared.reserved.0     --------------------------
	.section	.nv.shared.reserved.0,"aw",@nobits
	.weak		__nv_reservedSMEM_offset_0_alias
	.size		__nv_reservedSMEM_offset_0_alias, 0, 64
	.other		__nv_reservedSMEM_offset_0_alias,@"STO_CUDA_RESERVED_SHARED STV_DEFAULT"
__nv_reservedSMEM_offset_0_alias:
	.zero		0
	.zero		64


//--------------------- .nv.shared._Z21reduce_v4_unroll_warpPfS_i --------------------------
	.section	.nv.shared._Z21reduce_v4_unroll_warpPfS_i,"aw",@nobits
	.sectionflags	@""
	.align	16
	.zero		1024


//--------------------- .nv.shared._Z19reduce_v3_first_addPfS_i --------------------------
	.section	.nv.shared._Z19reduce_v3_first_addPfS_i,"aw",@nobits
	.sectionflags	@""
	.align	16
	.zero		1024


//--------------------- .nv.shared._Z20reduce_v2_sequentialPfS_i --------------------------
	.section	.nv.shared._Z20reduce_v2_sequentialPfS_i,"aw",@nobits
	.sectionflags	@""
	.align	16
	.zero		1024


//--------------------- .nv.shared._Z21reduce_v1_interleavedPfS_i --------------------------
	.section	.nv.shared._Z21reduce_v1_interleavedPfS_i,"aw",@nobits
	.sectionflags	@""
	.align	16
	.zero		1024


//--------------------- .nv.constant0._Z24reduce_v5_multi_elementsPfS_i --------------------------
	.section	.nv.constant0._Z24reduce_v5_multi_elementsPfS_i,"a",@progbits
	.sectionflags	@""
	.align	4
.nv.constant0._Z24reduce_v5_multi_elementsPfS_i:
	.zero		916


//--------------------- .nv.constant0._Z21reduce_v4_unroll_warpPfS_i --------------------------
	.section	.nv.constant0._Z21reduce_v4_unroll_warpPfS_i,"a",@progbits
	.sectionflags	@""
	.align	4
.nv.constant0._Z21reduce_v4_unroll_warpPfS_i:
	.zero		916


//--------------------- .nv.constant0._Z19reduce_v3_first_addPfS_i --------------------------
	.section	.nv.constant0._Z19reduce_v3_first_addPfS_i,"a",@progbits
	.sectionflags	@""
	.align	4
.nv.constant0._Z19reduce_v3_first_addPfS_i:
	.zero		916


//--------------------- .nv.constant0._Z20reduce_v2_sequentialPfS_i --------------------------
	.section	.nv.constant0._Z20reduce_v2_sequentialPfS_i,"a",@progbits
	.sectionflags	@""
	.align	4
.nv.constant0._Z20reduce_v2_sequentialPfS_i:
	.zero		916


//--------------------- .nv.constant0._Z21reduce_v1_interleavedPfS_i --------------------------
	.section	.nv.constant0._Z21reduce_v1_interleavedPfS_i,"a",@progbits
	.sectionflags	@""
	.align	4
.nv.constant0._Z21reduce_v1_interleavedPfS_i:
	.zero		916


//--------------------- SYMBOLS --------------------------

	.type		.nv.reservedSmem.offset0,@object
	.size		.nv.reservedSmem.offset0,0x4
	.type		.nv.reservedSmem.cap,@object
	.size		.nv.reservedSmem.cap,0x4
